	.headerflags	@"EF_CUDA_TEXMODE_UNIFIED EF_CUDA_64BIT_ADDRESS EF_CUDA_ACCELERATORS EF_CUDA_SM90 EF_CUDA_VIRTUAL_SM(EF_CUDA_SM90)"
	.elftype	@"ET_EXEC"


//--------------------- .nv.info                  --------------------------
	.section	.nv.info,"",@"SHT_CUDA_INFO"
	.align	4


	//----- nvinfo : EIATTR_REGCOUNT
	.align		4
        /*0000*/ 	.byte	0x04, 0x2f
        /*0002*/ 	.short	(.L_1 - .L_0)
	.align		4
.L_0:
        /*0004*/ 	.word	index@(triton_per_fused__to_copy_add_bitwise_and_bitwise_not_clamp_min_div_eq_mul_relu_sub_sum_2)
        /*0008*/ 	.word	0x00000012


	//----- nvinfo : EIATTR_MIN_STACK_SIZE
	.align		4
.L_1:
        /*000c*/ 	.byte	0x04, 0x12
        /*000e*/ 	.short	(.L_3 - .L_2)
	.align		4
.L_2:
        /*0010*/ 	.word	index@(triton_per_fused__to_copy_add_bitwise_and_bitwise_not_clamp_min_div_eq_mul_relu_sub_sum_2)
        /*0014*/ 	.word	0x00000000


	//----- nvinfo : EIATTR_FRAME_SIZE
	.align		4
.L_3:
        /*0018*/ 	.byte	0x04, 0x11
        /*001a*/ 	.short	(.L_5 - .L_4)
	.align		4
.L_4:
        /*001c*/ 	.word	index@(triton_per_fused__to_copy_add_bitwise_and_bitwise_not_clamp_min_div_eq_mul_relu_sub_sum_2)
        /*0020*/ 	.word	0x00000000


	//----- nvinfo : EIATTR_MIN_STACK_SIZE
	.align		4
.L_5:
        /*0024*/ 	.byte	0x04, 0x12
        /*0026*/ 	.short	(.L_7 - .L_6)
	.align		4
.L_6:
        /*0028*/ 	.word	index@(triton_per_fused__to_copy_add_bitwise_and_bitwise_not_clamp_min_div_eq_mul_relu_sub_sum_2)
        /*002c*/ 	.word	0x00000000
.L_7:


//--------------------- .nv.info.triton_per_fused__to_copy_add_bitwise_and_bitwise_not_clamp_min_div_eq_mul_relu_sub_sum_2 --------------------------
	.section	.nv.info.triton_per_fused__to_copy_add_bitwise_and_bitwise_not_clamp_min_div_eq_mul_relu_sub_sum_2,"",@"SHT_CUDA_INFO"
	.sectionflags	@""
	.align	4


	//----- nvinfo : EIATTR_CUDA_API_VERSION
	.align		4
        /*0000*/ 	.byte	0x04, 0x37
        /*0002*/ 	.short	(.L_9 - .L_8)
.L_8:
        /*0004*/ 	.word	0x0000007c


	//----- nvinfo : EIATTR_KPARAM_INFO
	.align		4
.L_9:
        /*0008*/ 	.byte	0x04, 0x17
        /*000a*/ 	.short	(.L_11 - .L_10)
.L_10:
        /*000c*/ 	.word	0x00000000
        /*0010*/ 	.short	0x0003
        /*0012*/ 	.short	0x0018
        /*0014*/ 	.byte	0x00, 0xf0, 0x11, 0x00


	//----- nvinfo : EIATTR_KPARAM_INFO
	.align		4
.L_11:
        /*0018*/ 	.byte	0x04, 0x17
        /*001a*/ 	.short	(.L_13 - .L_12)
.L_12:
        /*001c*/ 	.word	0x00000000
        /*0020*/ 	.short	0x0002
        /*0022*/ 	.short	0x0010
        /*0024*/ 	.byte	0x00, 0xf4, 0x21, 0x00


	//----- nvinfo : EIATTR_KPARAM_INFO
	.align		4
.L_13:
        /*0028*/ 	.byte	0x04, 0x17
        /*002a*/ 	.short	(.L_15 - .L_14)
.L_14:
        /*002c*/ 	.word	0x00000000
        /*0030*/ 	.short	0x0001
        /*0032*/ 	.short	0x0008
        /*0034*/ 	.byte	0x00, 0xf4, 0x21, 0x00


	//----- nvinfo : EIATTR_KPARAM_INFO
	.align		4
.L_15:
        /*0038*/ 	.byte	0x04, 0x17
        /*003a*/ 	.short	(.L_17 - .L_16)
.L_16:
        /*003c*/ 	.word	0x00000000
        /*0040*/ 	.short	0x0000
        /*0042*/ 	.short	0x0000
        /*0044*/ 	.byte	0x00, 0xf4, 0x21, 0x00


	//----- nvinfo : EIATTR_SPARSE_MMA_MASK
	.align		4
.L_17:
        /*0048*/ 	.byte	0x03, 0x50
        /*004a*/ 	.short	0x0000


	//----- nvinfo : EIATTR_MAXREG_COUNT
	.align		4
        /*004c*/ 	.byte	0x03, 0x1b
        /*004e*/ 	.short	0x00ff


	//----- nvinfo : EIATTR_COOP_GROUP_MASK_REGIDS
	.align		4
        /*0050*/ 	.byte	0x04, 0x29
        /*0052*/ 	.short	(.L_19 - .L_18)


	//   ....[0]....
.L_18:
        /*0054*/ 	.word	0xffffffff


	//   ....[1]....
        /*0058*/ 	.word	0xffffffff


	//   ....[2]....
        /*005c*/ 	.word	0xffffffff


	//   ....[3]....
        /*0060*/ 	.word	0xffffffff


	//   ....[4]....
        /*0064*/ 	.word	0xffffffff


	//   ....[5]....
        /*0068*/ 	.word	0xffffffff


	//   ....[6]....
        /*006c*/ 	.word	0xffffffff


	//   ....[7]....
        /*0070*/ 	.word	0xffffffff


	//   ....[8]....
        /*0074*/ 	.word	0xffffffff


	//   ....[9]....
        /*0078*/ 	.word	0xffffffff


	//   ....[10]....
        /*007c*/ 	.word	0xffffffff


	//   ....[11]....
        /*0080*/ 	.word	0xffffffff


	//----- nvinfo : EIATTR_COOP_GROUP_INSTR_OFFSETS
	.align		4
.L_19:
        /*0084*/ 	.byte	0x04, 0x28
        /*0086*/ 	.short	(.L_21 - .L_20)


	//   ....[0]....
.L_20:
        /*0088*/ 	.word	0x00000260


	//   ....[1]....
        /*008c*/ 	.word	0x00000280


	//   ....[2]....
        /*0090*/ 	.word	0x000002a0


	//   ....[3]....
        /*0094*/ 	.word	0x000002b0


	//   ....[4]....
        /*0098*/ 	.word	0x000002d0


	//   ....[5]....
        /*009c*/ 	.word	0x00000300


	//   ....[6]....
        /*00a0*/ 	.word	0x00000320


	//   ....[7]....
        /*00a4*/ 	.word	0x00000390


	//   ....[8]....
        /*00a8*/ 	.word	0x000003c0


	//   ....[9]....
        /*00ac*/ 	.word	0x000003d0


	//   ....[10]....
        /*00b0*/ 	.word	0x00000450


	//   ....[11]....
        /*00b4*/ 	.word	0x000004c0


	//----- nvinfo : EIATTR_EXIT_INSTR_OFFSETS
	.align		4
.L_21:
        /*00b8*/ 	.byte	0x04, 0x1c
        /*00ba*/ 	.short	(.L_23 - .L_22)


	//   ....[0]....
.L_22:
        /*00bc*/ 	.word	0x00000580


	//   ....[1]....
        /*00c0*/ 	.word	0x000005f0


	//----- nvinfo : EIATTR_REQNTID
	.align		4
.L_23:
        /*00c4*/ 	.byte	0x04, 0x10
        /*00c6*/ 	.short	(.L_25 - .L_24)
.L_24:
        /*00c8*/ 	.word	0x00000040
        /*00cc*/ 	.word	0x00000001
        /*00d0*/ 	.word	0x00000001


	//----- nvinfo : EIATTR_CBANK_PARAM_SIZE
	.align		4
.L_25:
        /*00d4*/ 	.byte	0x03, 0x19
        /*00d6*/ 	.short	0x001c


	//----- nvinfo : EIATTR_PARAM_CBANK
	.align		4
        /*00d8*/ 	.byte	0x04, 0x0a
        /*00da*/ 	.short	(.L_27 - .L_26)
	.align		4
.L_26:
        /*00dc*/ 	.word	index@(.nv.constant0.triton_per_fused__to_copy_add_bitwise_and_bitwise_not_clamp_min_div_eq_mul_relu_sub_sum_2)
        /*00e0*/ 	.short	0x0210
        /*00e2*/ 	.short	0x001c


	//----- nvinfo : EIATTR_SW_WAR
	.align		4
.L_27:
        /*00e4*/ 	.byte	0x04, 0x36
        /*00e6*/ 	.short	(.L_29 - .L_28)
.L_28:
        /*00e8*/ 	.word	0x00000008
.L_29:


//--------------------- .nv.callgraph             --------------------------
	.section	.nv.callgraph,"",@"SHT_CUDA_CALLGRAPH"
	.align	4
	.sectionentsize	8
	.align		4
        /*0000*/ 	.word	0x00000000
	.align		4
        /*0004*/ 	.word	0xffffffff
	.align		4
        /*0008*/ 	.word	0x00000000
	.align		4
        /*000c*/ 	.word	0xfffffffe
	.align		4
        /*0010*/ 	.word	0x00000000
	.align		4
        /*0014*/ 	.word	0xfffffffd
	.align		4
        /*0018*/ 	.word	0x00000000
	.align		4
        /*001c*/ 	.word	0xfffffffc


//--------------------- .text.triton_per_fused__to_copy_add_bitwise_and_bitwise_not_clamp_min_div_eq_mul_relu_sub_sum_2 --------------------------
	.section	.text.triton_per_fused__to_copy_add_bitwise_and_bitwise_not_clamp_min_div_eq_mul_relu_sub_sum_2,"ax",@progbits
	.sectionflags	@"SHF_BARRIERS=1"
	.align	128
        .global         triton_per_fused__to_copy_add_bitwise_and_bitwise_not_clamp_min_div_eq_mul_relu_sub_sum_2
        .type           triton_per_fused__to_copy_add_bitwise_and_bitwise_not_clamp_min_div_eq_mul_relu_sub_sum_2,@function
        .size           triton_per_fused__to_copy_add_bitwise_and_bitwise_not_clamp_min_div_eq_mul_relu_sub_sum_2,(.L_x_1 - triton_per_fused__to_copy_add_bitwise_and_bitwise_not_clamp_min_div_eq_mul_relu_sub_sum_2)
        .other          triton_per_fused__to_copy_add_bitwise_and_bitwise_not_clamp_min_div_eq_mul_relu_sub_sum_2,@"STO_CUDA_ENTRY STV_DEFAULT"
triton_per_fused__to_copy_add_bitwise_and_bitwise_not_clamp_min_div_eq_mul_relu_sub_sum_2:
.text.triton_per_fused__to_copy_add_bitwise_and_bitwise_not_clamp_min_div_eq_mul_relu_sub_sum_2:
[----:B------:R-:W0:Y:S02]  /*0000*/  LDC R1, c[0x0][0x28] ;  /* 0x00000a00ff017b82 */ /* 0x000e240000000800 */
[----:B------:R-:W1:Y:S01]  /*0010*/  S2R R4, SR_TID.X ;  /* 0x0000000000047919 */ /* 0x000e620000002100 */
[----:B------:R-:W2:Y:S01]  /*0020*/  LDC.64 R10, c[0x0][0x220] ;  /* 0x00008800ff0a7b82 */ /* 0x000ea20000000a00 */
[----:B------:R-:W-:-:S07]  /*0030*/  ULDC.64 UR6, c[0x0][0x208] ;  /* 0x0000820000067ab9 */ /* 0x000fce0000000a00 */
[----:B------:R-:W3:Y:S01]  /*0040*/  LDC.64 R2, c[0x0][0x218] ;  /* 0x00008600ff027b82 */ /* 0x000ee20000000a00 */
[--C-:B-1----:R-:W-:Y:S02]  /*0050*/  SHF.R.U32.HI R6, RZ, 0x2, R4.reuse ;  /* 0x00000002ff067819 */ /* 0x102fe40000011604 */
[----:B------:R-:W-:Y:S02]  /*0060*/  LOP3.LUT R7, R4, 0xf, RZ, 0xc0, !PT ;  /* 0x0000000f04077812 */ /* 0x000fe400078ec0ff */
[----:B------:R-:W-:Y:S02]  /*0070*/  LOP3.LUT R9, R6, 0xc, RZ, 0xc0, !PT ;  /* 0x0000000c06097812 */ /* 0x000fe400078ec0ff */
[----:B------:R-:W-:Y:S01]  /*0080*/  SHF.R.U32.HI R13, RZ, 0x2, R4 ;  /* 0x00000002ff0d7819 */ /* 0x000fe20000011604 */
[----:B--2---:R-:W-:Y:S01]  /*0090*/  IMAD.WIDE.U32 R10, R7, 0x4, R10 ;  /* 0x00000004070a7825 */ /* 0x004fe200078e000a */
[----:B------:R-:W-:-:S03]  /*00a0*/  LOP3.LUT R9, R9, 0x3, R4, 0xf8, !PT ;  /* 0x0000000309097812 */ /* 0x000fc600078ef804 */
[--C-:B---3--:R-:W-:Y:S02]  /*00b0*/  IMAD.WIDE.U32 R6, R7, 0x4, R2.reuse ;  /* 0x0000000407067825 */ /* 0x108fe400078e0002 */
[----:B------:R-:W2:Y:S02]  /*00c0*/  LDG.E.EL R10, desc[UR6][R10.64] ;  /* 0x000000060a0a7981 */ /* 0x000ea4000c2e1900 */
[--C-:B------:R-:W-:Y:S01]  /*00d0*/  IMAD.WIDE.U32 R8, R9, 0x4, R2.reuse ;  /* 0x0000000409087825 */ /* 0x100fe200078e0002 */
[----:B------:R-:W-:Y:S01]  /*00e0*/  SGXT.U32 R13, R13, 0x4 ;  /* 0x000000040d0d781a */ /* 0x000fe20000000000 */
[----:B------:R-:W3:Y:S04]  /*00f0*/  LDG.E.EL R6, desc[UR6][R6.64] ;  /* 0x0000000606067981 */ /* 0x000ee8000c2e1900 */
[----:B------:R-:W3:Y:S01]  /*0100*/  LDG.E.EL R9, desc[UR6][R8.64] ;  /* 0x0000000608097981 */ /* 0x000ee2000c2e1900 */
[----:B------:R-:W-:-:S06]  /*0110*/  IMAD.WIDE.U32 R2, R13, 0x4, R2 ;  /* 0x000000040d027825 */ /* 0x000fcc00078e0002 */
[----:B------:R-:W4:Y:S01]  /*0120*/  LDG.E.EL R2, desc[UR6][R2.64] ;  /* 0x0000000602027981 */ /* 0x000f22000c2e1900 */
[----:B------:R-:W-:Y:S01]  /*0130*/  HFMA2.MMA R15, -RZ, RZ, 1.875, 0 ;  /* 0x3f800000ff0f7435 */ /* 0x000fe200000001ff */
[----:B------:R-:W1:Y:S01]  /*0140*/  S2UR UR5, SR_CgaCtaId ;  /* 0x00000000000579c3 */ /* 0x000e620000008800 */
[C---:B------:R-:W-:Y:S01]  /*0150*/  LOP3.LUT P1, RZ, R4.reuse, 0x1f, RZ, 0xc0, !PT ;  /* 0x0000001f04ff7812 */ /* 0x040fe2000782c0ff */
[----:B------:R-:W-:Y:S01]  /*0160*/  UMOV UR4, 0x400 ;  /* 0x0000040000047882 */ /* 0x000fe20000000000 */
[----:B------:R-:W-:Y:S01]  /*0170*/  ISETP.GE.AND P2, PT, R4, 0x2, PT ;  /* 0x000000020400780c */ /* 0x000fe20003f46270 */
[----:B-1----:R-:W-:Y:S01]  /*0180*/  UPRMT UR4, UR5, 0x654, UR4 ;  /* 0x0000065405047896 */ /* 0x002fe20008000004 */
[----:B--2---:R-:W-:-:S04]  /*0190*/  FSETP.GTU.AND P0, PT, R10, RZ, PT ;  /* 0x000000ff0a00720b */ /* 0x004fc80003f0c000 */
[----:B------:R-:W-:Y:S02]  /*01a0*/  FSEL R13, R10, RZ, P0 ;  /* 0x000000ff0a0d7208 */ /* 0x000fe40000000000 */
[----:B---3--:R-:W-:-:S03]  /*01b0*/  FSET.BF.EQ.AND R12, R6, R9, PT ;  /* 0x00000009060c720a */ /* 0x008fc60003802000 */
[----:B------:R-:W-:Y:S01]  /*01c0*/  FADD R13, R13, -1 ;  /* 0xbf8000000d0d7421 */ /* 0x000fe20000000000 */
[----:B------:R-:W-:Y:S01]  /*01d0*/  FSETP.NEU.AND P0, PT, R6, -1, PT ;  /* 0xbf8000000600780b */ /* 0x000fe20003f0d000 */
[----:B------:R-:W-:-:S03]  /*01e0*/  FFMA R12, R12, 2, -R15 ;  /* 0x400000000c0c7823 */ /* 0x000fc6000000080f */
[----:B----4-:R-:W-:Y:S01]  /*01f0*/  FSETP.NEU.OR P0, PT, R2, -1, P0 ;  /* 0xbf8000000200780b */ /* 0x010fe2000070d400 */
[----:B------:R-:W-:-:S03]  /*0200*/  FFMA R12, R12, R13, 0.20000000298023223877 ;  /* 0x3e4ccccd0c0c7423 */ /* 0x000fc6000000000d */
[----:B------:R-:W-:Y:S02]  /*0210*/  SEL R6, RZ, 0x1, !P0 ;  /* 0x00000001ff067807 */ /* 0x000fe40004000000 */
[C---:B------:R-:W-:Y:S02]  /*0220*/  FSETP.GEU.AND P0, PT, R12.reuse, RZ, PT ;  /* 0x000000ff0c00720b */ /* 0x040fe40003f0e000 */
[----:B------:R-:W-:Y:S02]  /*0230*/  I2FP.F32.U32 R6, R6 ;  /* 0x0000000600067245 */ /* 0x000fe40000201000 */
[----:B------:R-:W-:-:S05]  /*0240*/  FSEL R3, R12, RZ, P0 ;  /* 0x000000ff0c037208 */ /* 0x000fca0000000000 */
[----:B------:R-:W-:-:S05]  /*0250*/  FMUL R2, R6, R3 ;  /* 0x0000000306027220 */ /* 0x000fca0000400000 */
[----:B------:R-:W1:Y:S02]  /*0260*/  SHFL.BFLY PT, R7, R2, 0x10, 0x1f ;  /* 0x0e001f0002077f89 */ /* 0x000e6400000e0000 */
[----:B-1----:R-:W-:-:S05]  /*0270*/  FFMA R7, R6, R3, R7 ;  /* 0x0000000306077223 */ /* 0x002fca0000000007 */
[----:B------:R-:W1:Y:S02]  /*0280*/  SHFL.BFLY PT, R8, R7, 0x8, 0x1f ;  /* 0x0d001f0007087f89 */ /* 0x000e6400000e0000 */
[----:B-1----:R-:W-:-:S05]  /*0290*/  FADD R8, R7, R8 ;  /* 0x0000000807087221 */ /* 0x002fca0000000000 */
[----:B------:R-:W1:Y:S04]  /*02a0*/  SHFL.BFLY PT, R3, R8, 0x4, 0x1f ;  /* 0x0c801f0008037f89 */ /* 0x000e6800000e0000 */
[----:B------:R-:W2:Y:S01]  /*02b0*/  SHFL.BFLY PT, R9, R6, 0x10, 0x1f ;  /* 0x0e001f0006097f89 */ /* 0x000ea200000e0000 */
[----:B-1----:R-:W-:-:S05]  /*02c0*/  FADD R3, R8, R3 ;  /* 0x0000000308037221 */ /* 0x002fca0000000000 */
[----:B------:R-:W1:Y:S01]  /*02d0*/  SHFL.BFLY PT, R10, R3, 0x2, 0x1f ;  /* 0x0c401f00030a7f89 */ /* 0x000e6200000e0000 */
[----:B--2---:R-:W-:Y:S01]  /*02e0*/  FADD R11, R6, R9 ;  /* 0x00000009060b7221 */ /* 0x004fe20000000000 */
[----:B-1----:R-:W-:-:S05]  /*02f0*/  FADD R10, R3, R10 ;  /* 0x0000000a030a7221 */ /* 0x002fca0000000000 */
[----:B------:R-:W1:Y:S01]  /*0300*/  SHFL.BFLY PT, R9, R10, 0x1, 0x1f ;  /* 0x0c201f000a097f89 */ /* 0x000e6200000e0000 */
[----:B------:R-:W-:-:S03]  /*0310*/  SHF.R.U32.HI R2, RZ, 0x3, R4 ;  /* 0x00000003ff027819 */ /* 0x000fc60000011604 */
[----:B------:R-:W2:Y:S01]  /*0320*/  SHFL.BFLY PT, R12, R11, 0x8, 0x1f ;  /* 0x0d001f000b0c7f89 */ /* 0x000ea200000e0000 */
[----:B------:R-:W-:Y:S01]  /*0330*/  LOP3.LUT R2, R2, 0x4, RZ, 0xc0, !PT ;  /* 0x0000000402027812 */ /* 0x000fe200078ec0ff */
[----:B-1----:R-:W-:-:S05]  /*0340*/  FADD R9, R10, R9 ;  /* 0x000000090a097221 */ /* 0x002fca0000000000 */
[----:B------:R-:W-:Y:S01]  /*0350*/  @!P1 STS [R2+UR4], R9 ;  /* 0x0000000902009988 */ /* 0x000fe20008000804 */
[----:B--2---:R-:W-:Y:S01]  /*0360*/  FADD R12, R11, R12 ;  /* 0x0000000c0b0c7221 */ /* 0x004fe20000000000 */
[----:B------:R-:W-:Y:S01]  /*0370*/  LEA R3, R4, UR4, 0x2 ;  /* 0x0000000404037c11 */ /* 0x000fe2000f8e10ff */
[----:B------:R-:W-:Y:S06]  /*0380*/  BAR.SYNC.DEFER_BLOCKING 0x0 ;  /* 0x0000000000007b1d */ /* 0x000fec0000010000 */
[----:B------:R-:W1:Y:S04]  /*0390*/  SHFL.BFLY PT, R7, R12, 0x4, 0x1f ;  /* 0x0c801f000c077f89 */ /* 0x000e6800000e0000 */
[----:B------:R-:W2:Y:S01]  /*03a0*/  @!P2 LDS R5, [R3] ;  /* 0x000000000305a984 */ /* 0x000ea20000000800 */
[----:B-1----:R-:W-:-:S05]  /*03b0*/  FADD R8, R12, R7 ;  /* 0x000000070c087221 */ /* 0x002fca0000000000 */
[----:B------:R-:W1:Y:S04]  /*03c0*/  SHFL.BFLY PT, R7, R8, 0x2, 0x1f ;  /* 0x0c401f0008077f89 */ /* 0x000e6800000e0000 */
[----:B--2---:R-:W2:Y:S01]  /*03d0*/  SHFL.BFLY PT, R6, R5, 0x1, 0x1f ;  /* 0x0c201f0005067f89 */ /* 0x004ea200000e0000 */
[----:B-1----:R-:W-:Y:S01]  /*03e0*/  FADD R10, R8, R7 ;  /* 0x00000007080a7221 */ /* 0x002fe20000000000 */
[----:B------:R-:W-:-:S04]  /*03f0*/  LOP3.LUT R7, R4, 0x1, RZ, 0xc0, !PT ;  /* 0x0000000104077812 */ /* 0x000fc800078ec0ff */
[----:B------:R-:W-:-:S04]  /*0400*/  ISETP.NE.U32.AND P0, PT, R7, 0x1, PT ;  /* 0x000000010700780c */ /* 0x000fc80003f05070 */
[----:B------:R-:W-:Y:S01]  /*0410*/  ISETP.LT.AND P0, PT, R4, 0x2, P0 ;  /* 0x000000020400780c */ /* 0x000fe20000701270 */
[----:B--2---:R-:W-:-:S12]  /*0420*/  FADD R6, R5, R6 ;  /* 0x0000000605067221 */ /* 0x004fd80000000000 */
[----:B------:R-:W-:Y:S01]  /*0430*/  @P0 STS [R3], R6 ;  /* 0x0000000603000388 */ /* 0x000fe20000000800 */
[----:B------:R-:W-:Y:S06]  /*0440*/  BAR.SYNC.DEFER_BLOCKING 0x0 ;  /* 0x0000000000007b1d */ /* 0x000fec0000010000 */
[----:B------:R-:W1:Y:S04]  /*0450*/  SHFL.BFLY PT, R11, R10, 0x1, 0x1f ;  /* 0x0c201f000a0b7f89 */ /* 0x000e6800000e0000 */
[----:B------:R-:W-:Y:S01]  /*0460*/  LDS R7, [UR4] ;  /* 0x00000004ff077984 */ /* 0x000fe20008000800 */
[----:B-1----:R-:W-:Y:S01]  /*0470*/  FADD R11, R10, R11 ;  /* 0x0000000b0a0b7221 */ /* 0x002fe20000000000 */
[----:B------:R-:W-:Y:S06]  /*0480*/  BAR.SYNC.DEFER_BLOCKING 0x0 ;  /* 0x0000000000007b1d */ /* 0x000fec0000010000 */
[----:B------:R-:W-:Y:S02]  /*0490*/  @!P1 STS [R2+UR4], R11 ;  /* 0x0000000b02009988 */ /* 0x000fe40008000804 */
[----:B------:R-:W-:Y:S06]  /*04a0*/  BAR.SYNC.DEFER_BLOCKING 0x0 ;  /* 0x0000000000007b1d */ /* 0x000fec0000010000 */
[----:B------:R-:W1:Y:S04]  /*04b0*/  @!P2 LDS R0, [R3] ;  /* 0x000000000300a984 */ /* 0x000e680000000800 */
[----:B-1----:R-:W1:Y:S02]  /*04c0*/  SHFL.BFLY PT, R5, R0, 0x1, 0x1f ;  /* 0x0c201f0000057f89 */ /* 0x002e6400000e0000 */
[----:B-1----:R-:W-:-:S05]  /*04d0*/  FADD R8, R0, R5 ;  /* 0x0000000500087221 */ /* 0x002fca0000000000 */
[----:B------:R-:W-:Y:S01]  /*04e0*/  @P0 STS [R3], R8 ;  /* 0x0000000803000388 */ /* 0x000fe20000000800 */
[----:B------:R-:W-:Y:S06]  /*04f0*/  BAR.SYNC.DEFER_BLOCKING 0x0 ;  /* 0x0000000000007b1d */ /* 0x000fec0000010000 */
[----:B------:R-:W1:Y:S02]  /*0500*/  LDS R5, [UR4] ;  /* 0x00000004ff057984 */ /* 0x000e640008000800 */
[----:B------:R-:W-:Y:S01]  /*0510*/  BAR.SYNC.DEFER_BLOCKING 0x0 ;  /* 0x0000000000007b1d */ /* 0x000fe20000010000 */
[----:B------:R-:W-:Y:S01]  /*0520*/  LOP3.LUT P2, RZ, R4, 0x3f, RZ, 0xc0, !PT ;  /* 0x0000003f04ff7812 */ /* 0x000fe2000784c0ff */
[----:B-1----:R-:W-:-:S05]  /*0530*/  FADD R5, R5, 9.9999999392252902908e-09 ;  /* 0x322bcc7705057421 */ /* 0x002fca0000000000 */
[C---:B------:R-:W-:Y:S02]  /*0540*/  FSETP.GT.AND P0, PT, |R5|.reuse, 8.50705917302346158658e+37, PT ;  /* 0x7e8000000500780b */ /* 0x040fe40003f04200 */
[----:B------:R-:W-:-:S11]  /*0550*/  FSETP.GEU.AND P1, PT, |R5|, 1.175494350822287508e-38, PT ;  /* 0x008000000500780b */ /* 0x000fd60003f2e200 */
[----:B------:R-:W-:-:S04]  /*0560*/  @P0 FMUL R5, R5, 0.25 ;  /* 0x3e80000005050820 */ /* 0x000fc80000400000 */
[----:B------:R-:W-:Y:S01]  /*0570*/  @!P1 FMUL R5, R5, 16777216 ;  /* 0x4b80000005059820 */ /* 0x000fe20000400000 */
[----:B------:R-:W-:Y:S06]  /*0580*/  @P2 EXIT ;  /* 0x000000000000294d */ /* 0x000fec0003800000 */
[----:B------:R-:W0:Y:S01]  /*0590*/  LDC.64 R2, c[0x0][0x210] ;  /* 0x00008400ff027b82 */ /* 0x000e220000000a00 */
[----:B------:R-:W1:Y:S01]  /*05a0*/  MUFU.RCP R0, R5 ;  /* 0x0000000500007308 */ /* 0x000e620000001000 */
[----:B------:R-:W-:-:S04]  /*05b0*/  @P0 FMUL R7, R7, 0.25 ;  /* 0x3e80000007070820 */ /* 0x000fc80000400000 */
[----:B------:R-:W-:-:S04]  /*05c0*/  @!P1 FMUL R7, R7, 16777216 ;  /* 0x4b80000007079820 */ /* 0x000fc80000400000 */
[----:B-1----:R-:W-:-:S05]  /*05d0*/  FMUL R7, R0, R7 ;  /* 0x0000000700077220 */ /* 0x002fca0000400000 */
[----:B0-----:R-:W-:Y:S01]  /*05e0*/  STG.E desc[UR6][R2.64], R7 ;  /* 0x0000000702007986 */ /* 0x001fe2000c101906 */
[----:B------:R-:W-:Y:S05]  /*05f0*/  EXIT ;  /* 0x000000000000794d */ /* 0x000fea0003800000 */
.L_x_0:
[----:B------:R-:W-:-:S00]  /*0600*/  BRA `(.L_x_0) ;  /* 0xfffffffc00fc7947 */ /* 0x000fc0000383ffff */
[----:B------:R-:W-:-:S00]  /*0610*/  NOP ;  /* 0x0000000000007918 */ /* 0x000fc00000000000 */
        /* <DEDUP_REMOVED lines=14> */
.L_x_1:


//--------------------- .nv.shared.triton_per_fused__to_copy_add_bitwise_and_bitwise_not_clamp_min_div_eq_mul_relu_sub_sum_2 --------------------------
	.section	.nv.shared.triton_per_fused__to_copy_add_bitwise_and_bitwise_not_clamp_min_div_eq_mul_relu_sub_sum_2,"aw",@nobits
	.sectionflags	@""
	.align	16
	.zero		1024


//--------------------- .nv.constant0.triton_per_fused__to_copy_add_bitwise_and_bitwise_not_clamp_min_div_eq_mul_relu_sub_sum_2 --------------------------
	.section	.nv.constant0.triton_per_fused__to_copy_add_bitwise_and_bitwise_not_clamp_min_div_eq_mul_relu_sub_sum_2,"a",@progbits
	.sectionflags	@""
	.align	4
.nv.constant0.triton_per_fused__to_copy_add_bitwise_and_bitwise_not_clamp_min_div_eq_mul_relu_sub_sum_2:
	.zero		556
